//
// Generated by NVIDIA NVVM Compiler
//
// Compiler Build ID: CL-36424714
// Cuda compilation tools, release 13.0, V13.0.88
// Based on NVVM 20.0.0
//

.version 9.0
.target sm_100
.address_size 64

	// .globl	_Z14cuda_reductionPdiS_
// _ZZ14cuda_reductionPdiS_E2sm has been demoted

.visible .entry _Z14cuda_reductionPdiS_(
	.param .u64 .ptr .align 1 _Z14cuda_reductionPdiS__param_0,
	.param .u32 _Z14cuda_reductionPdiS__param_1,
	.param .u64 .ptr .align 1 _Z14cuda_reductionPdiS__param_2
)
{
	.reg .pred 	%p<5>;
	.reg .b32 	%r<29>;
	.reg .b64 	%rd<10>;
	.reg .b64 	%fd<8>;
	// demoted variable
	.shared .align 4 .b8 _ZZ14cuda_reductionPdiS_E2sm[8192];
	ld.param.u64 	%rd2, [_Z14cuda_reductionPdiS__param_0];
	ld.param.u64 	%rd1, [_Z14cuda_reductionPdiS__param_2];
	cvta.to.global.u64 	%rd3, %rd2;
	mov.u32 	%r1, %tid.x;
	mul.wide.u32 	%rd4, %r1, 8;
	add.s64 	%rd5, %rd3, %rd4;
	ld.global.f64 	%fd7, [%rd5];
	mov.b64 	%rd6, %fd7;
	mov.b64 	{%r6, %r7}, %rd6;
	and.b32  	%r8, %r1, 31;
	shl.b32 	%r9, %r1, 1;
	and.b32  	%r10, %r9, 1984;
	or.b32  	%r11, %r10, %r8;
	shl.b32 	%r12, %r11, 2;
	mov.u32 	%r13, _ZZ14cuda_reductionPdiS_E2sm;
	add.s32 	%r2, %r13, %r12;
	st.shared.u32 	[%r2], %r6;
	st.shared.u32 	[%r2+128], %r7;
	bar.sync 	0;
	mov.u32 	%r28, %ntid.x;
	setp.lt.u32 	%p1, %r28, 2;
	@%p1 bra 	$L__BB0_4;
$L__BB0_1:
	shr.u32 	%r5, %r28, 1;
	setp.ge.u32 	%p2, %r1, %r5;
	@%p2 bra 	$L__BB0_3;
	add.s32 	%r14, %r5, %r1;
	and.b32  	%r15, %r14, 31;
	shl.b32 	%r16, %r14, 1;
	and.b32  	%r17, %r16, 4032;
	or.b32  	%r18, %r17, %r15;
	shl.b32 	%r19, %r18, 2;
	add.s32 	%r21, %r13, %r19;
	ld.shared.u32 	%r22, [%r21];
	ld.shared.u32 	%r23, [%r21+128];
	mov.b64 	%rd7, {%r22, %r23};
	mov.b64 	%fd5, %rd7;
	min.f64 	%fd7, %fd7, %fd5;
	mov.b64 	%rd8, %fd7;
	mov.b64 	{%r24, %r25}, %rd8;
	st.shared.u32 	[%r2], %r24;
	st.shared.u32 	[%r2+128], %r25;
$L__BB0_3:
	bar.sync 	0;
	setp.gt.u32 	%p3, %r28, 3;
	mov.u32 	%r28, %r5;
	@%p3 bra 	$L__BB0_1;
$L__BB0_4:
	setp.ne.s32 	%p4, %r1, 0;
	@%p4 bra 	$L__BB0_6;
	ld.shared.u32 	%r26, [_ZZ14cuda_reductionPdiS_E2sm];
	ld.shared.u32 	%r27, [_ZZ14cuda_reductionPdiS_E2sm+128];
	cvta.to.global.u64 	%rd9, %rd1;
	st.global.v2.u32 	[%rd9], {%r26, %r27};
$L__BB0_6:
	ret;

}


// ===== COMPILED SASS (sm_100) =====

	.target	sm_100

	.elftype	@"ET_EXEC"


//--------------------- .note.nv.tkinfo           --------------------------
	.section	.note.nv.tkinfo,"",@"SHT_NOTE"
	.sectionflags	@"SHF_NOTE_NV_TKINFO"
	.tkinfo
        /*0018*/ 	.word	0x00000002
        /*0030*/ 	.string	""
        /*0030*/ 	.string	"ptxas"
        /*0030*/ 	.string	"Cuda compilation tools, release 13.0, V13.0.88"
        /*0030*/ 	.string	"Build cuda_13.0.r13.0/compiler.36424714_0"
        /*0030*/ 	.string	"-arch sm_100 -m 64 "



//--------------------- .note.nv.cuinfo           --------------------------
	.section	.note.nv.cuinfo,"",@"SHT_NOTE"
	.sectionflags	@"SHF_NOTE_NV_CUINFO"
        /*0018*/ 	.short	0x0002
        /*001a*/ 	.short	0x0064
        /*001c*/ 	.short	0x0082
	.zero		2


//--------------------- .nv.info                  --------------------------
	.section	.nv.info,"",@"SHT_CUDA_INFO"
	.align	4


	//----- nvinfo : EIATTR_REGCOUNT
	.align		4
        /*0000*/ 	.byte	0x04, 0x2f
        /*0002*/ 	.short	(.L_1 - .L_0)
	.align		4
.L_0:
        /*0004*/ 	.word	index@(_Z14cuda_reductionPdiS_)
        /*0008*/ 	.word	0x00000010


	//----- nvinfo : EIATTR_FRAME_SIZE
	.align		4
.L_1:
        /*000c*/ 	.byte	0x04, 0x11
        /*000e*/ 	.short	(.L_3 - .L_2)
	.align		4
.L_2:
        /*0010*/ 	.word	index@(_Z14cuda_reductionPdiS_)
        /*0014*/ 	.word	0x00000000


	//----- nvinfo : EIATTR_MIN_STACK_SIZE
	.align		4
.L_3:
        /*0018*/ 	.byte	0x04, 0x12
        /*001a*/ 	.short	(.L_5 - .L_4)
	.align		4
.L_4:
        /*001c*/ 	.word	index@(_Z14cuda_reductionPdiS_)
        /*0020*/ 	.word	0x00000000
.L_5:


//--------------------- .nv.compat                --------------------------
	.section	.nv.compat,"",@"SHT_CUDA_COMPAT_INFO"
	.align	4
        /*0000*/ 	.byte	0x02, 0x09, 0x00, 0x00, 0x02, 0x02, 0x01, 0x00, 0x02, 0x05, 0x05, 0x00, 0x03, 0x07, 0x01, 0x01
        /*0010*/ 	.byte	0x02, 0x03, 0x00, 0x00, 0x02, 0x06, 0x01, 0x00, 0x04, 0x0b, 0x08, 0x00, 0x01, 0x00, 0x00, 0x00
        /*0020*/ 	.byte	0x00, 0x00, 0x00, 0x00


//--------------------- .nv.info._Z14cuda_reductionPdiS_ --------------------------
	.section	.nv.info._Z14cuda_reductionPdiS_,"",@"SHT_CUDA_INFO"
	.sectionflags	@""
	.align	4


	//----- nvinfo : EIATTR_CUDA_API_VERSION
	.align		4
        /*0000*/ 	.byte	0x04, 0x37
        /*0002*/ 	.short	(.L_7 - .L_6)
.L_6:
        /*0004*/ 	.word	0x00000082


	//----- nvinfo : EIATTR_KPARAM_INFO
	.align		4
.L_7:
        /*0008*/ 	.byte	0x04, 0x17
        /*000a*/ 	.short	(.L_9 - .L_8)
.L_8:
        /*000c*/ 	.word	0x00000000
        /*0010*/ 	.short	0x0002
        /*0012*/ 	.short	0x0010
        /*0014*/ 	.byte	0x00, 0xf5, 0x21, 0x00


	//----- nvinfo : EIATTR_KPARAM_INFO
	.align		4
.L_9:
        /*0018*/ 	.byte	0x04, 0x17
        /*001a*/ 	.short	(.L_11 - .L_10)
.L_10:
        /*001c*/ 	.word	0x00000000
        /*0020*/ 	.short	0x0001
        /*0022*/ 	.short	0x0008
        /*0024*/ 	.byte	0x00, 0xf0, 0x11, 0x00


	//----- nvinfo : EIATTR_KPARAM_INFO
	.align		4
.L_11:
        /*0028*/ 	.byte	0x04, 0x17
        /*002a*/ 	.short	(.L_13 - .L_12)
.L_12:
        /*002c*/ 	.word	0x00000000
        /*0030*/ 	.short	0x0000
        /*0032*/ 	.short	0x0000
        /*0034*/ 	.byte	0x00, 0xf5, 0x21, 0x00


	//----- nvinfo : EIATTR_SPARSE_MMA_MASK
	.align		4
.L_13:
        /*0038*/ 	.byte	0x03, 0x50
        /*003a*/ 	.short	0x0000


	//----- nvinfo : EIATTR_MAXREG_COUNT
	.align		4
        /*003c*/ 	.byte	0x03, 0x1b
        /*003e*/ 	.short	0x00ff


	//----- nvinfo : EIATTR_NUM_BARRIERS
	.align		4
        /*0040*/ 	.byte	0x02, 0x4c
        /*0042*/ 	.byte	0x01
	.zero		1


	//----- nvinfo : EIATTR_MERCURY_ISA_VERSION
	.align		4
        /*0044*/ 	.byte	0x03, 0x5f
        /*0046*/ 	.short	0x0101


	//----- nvinfo : EIATTR_VRC_CTA_INIT_COUNT
	.align		4
        /*0048*/ 	.byte	0x02, 0x4a
	.zero		1
	.zero		1


	//----- nvinfo : EIATTR_EXIT_INSTR_OFFSETS
	.align		4
        /*004c*/ 	.byte	0x04, 0x1c
        /*004e*/ 	.short	(.L_15 - .L_14)


	//   ....[0]....
.L_14:
        /*0050*/ 	.word	0x000002d0


	//   ....[1]....
        /*0054*/ 	.word	0x00000350


	//----- nvinfo : EIATTR_CRS_STACK_SIZE
	.align		4
.L_15:
        /*0058*/ 	.byte	0x04, 0x1e
        /*005a*/ 	.short	(.L_17 - .L_16)
.L_16:
        /*005c*/ 	.word	0x00000000


	//----- nvinfo : EIATTR_CBANK_PARAM_SIZE
	.align		4
.L_17:
        /*0060*/ 	.byte	0x03, 0x19
        /*0062*/ 	.short	0x0018


	//----- nvinfo : EIATTR_PARAM_CBANK
	.align		4
        /*0064*/ 	.byte	0x04, 0x0a
        /*0066*/ 	.short	(.L_19 - .L_18)
	.align		4
.L_18:
        /*0068*/ 	.word	index@(.nv.constant0._Z14cuda_reductionPdiS_)
        /*006c*/ 	.short	0x0380
        /*006e*/ 	.short	0x0018


	//----- nvinfo : EIATTR_SW_WAR
	.align		4
.L_19:
        /*0070*/ 	.byte	0x04, 0x36
        /*0072*/ 	.short	(.L_21 - .L_20)
.L_20:
        /*0074*/ 	.word	0x00000008
.L_21:


//--------------------- .nv.callgraph             --------------------------
	.section	.nv.callgraph,"",@"SHT_CUDA_CALLGRAPH"
	.align	4
	.sectionentsize	8
	.align		4
        /*0000*/ 	.word	0x00000000
	.align		4
        /*0004*/ 	.word	0xffffffff
	.align		4
        /*0008*/ 	.word	0x00000000
	.align		4
        /*000c*/ 	.word	0xfffffffe
	.align		4
        /*0010*/ 	.word	0x00000000
	.align		4
        /*0014*/ 	.word	0xfffffffd
	.align		4
        /*0018*/ 	.word	0x00000000
	.align		4
        /*001c*/ 	.word	0xfffffffc


//--------------------- .text._Z14cuda_reductionPdiS_ --------------------------
	.section	.text._Z14cuda_reductionPdiS_,"ax",@progbits
	.align	128
        .global         _Z14cuda_reductionPdiS_
        .type           _Z14cuda_reductionPdiS_,@function
        .size           _Z14cuda_reductionPdiS_,(.L_x_5 - _Z14cuda_reductionPdiS_)
        .other          _Z14cuda_reductionPdiS_,@"STO_CUDA_ENTRY STV_DEFAULT"
_Z14cuda_reductionPdiS_:
.text._Z14cuda_reductionPdiS_:
[----:B------:R-:W-:Y:S01]  /*0000*/  LDC R1, c[0x0][0x37c] ;  /* 0x0000df00ff017b82 */ /* 0x000fe20000000800 */
[----:B------:R-:W0:Y:S07]  /*0010*/  S2R R9, SR_TID.X ;  /* 0x0000000000097919 */ /* 0x000e2e0000002100 */
[----:B------:R-:W0:Y:S01]  /*0020*/  LDC.64 R2, c[0x0][0x380] ;  /* 0x0000e000ff027b82 */ /* 0x000e220000000a00 */
[----:B------:R-:W1:Y:S01]  /*0030*/  LDCU.64 UR8, c[0x0][0x358] ;  /* 0x00006b00ff0877ac */ /* 0x000e620008000a00 */
[----:B0-----:R-:W-:-:S06]  /*0040*/  IMAD.WIDE.U32 R2, R9, 0x8, R2 ;  /* 0x0000000809027825 */ /* 0x001fcc00078e0002 */
[----:B-1----:R-:W2:Y:S01]  /*0050*/  LDG.E.64 R2, desc[UR8][R2.64] ;  /* 0x0000000802027981 */ /* 0x002ea2000c1e1b00 */
[----:B------:R-:W0:Y:S01]  /*0060*/  S2UR UR5, SR_CgaCtaId ;  /* 0x00000000000579c3 */ /* 0x000e220000008800 */
[----:B------:R-:W-:Y:S01]  /*0070*/  IMAD.SHL.U32 R0, R9, 0x2, RZ ;  /* 0x0000000209007824 */ /* 0x000fe200078e00ff */
[----:B------:R-:W-:-:S04]  /*0080*/  UMOV UR4, 0x400 ;  /* 0x0000040000047882 */ /* 0x000fc80000000000 */
[----:B------:R-:W-:-:S04]  /*0090*/  LOP3.LUT R0, R0, 0x7c0, RZ, 0xc0, !PT ;  /* 0x000007c000007812 */ /* 0x000fc800078ec0ff */
[----:B------:R-:W-:Y:S01]  /*00a0*/  LOP3.LUT R0, R0, 0x1f, R9, 0xf8, !PT ;  /* 0x0000001f00007812 */ /* 0x000fe200078ef809 */
[----:B0-----:R-:W-:Y:S01]  /*00b0*/  ULEA UR4, UR5, UR4, 0x18 ;  /* 0x0000000405047291 */ /* 0x001fe2000f8ec0ff */
[----:B------:R-:W0:Y:S05]  /*00c0*/  LDCU UR5, c[0x0][0x360] ;  /* 0x00006c00ff0577ac */ /* 0x000e2a0008000800 */
[----:B------:R-:W-:Y:S01]  /*00d0*/  LEA R7, R0, UR4, 0x2 ;  /* 0x0000000400077c11 */ /* 0x000fe2000f8e10ff */
[----:B0-----:R-:W-:-:S04]  /*00e0*/  UISETP.GE.U32.AND UP0, UPT, UR5, 0x2, UPT ;  /* 0x000000020500788c */ /* 0x001fc8000bf06070 */
[----:B--2---:R0:W-:Y:S04]  /*00f0*/  STS [R7], R2 ;  /* 0x0000000207007388 */ /* 0x0041e80000000800 */
[----:B------:R0:W-:Y:S01]  /*0100*/  STS [R7+0x80], R3 ;  /* 0x0000800307007388 */ /* 0x0001e20000000800 */
[----:B------:R-:W-:Y:S06]  /*0110*/  BAR.SYNC.DEFER_BLOCKING 0x0 ;  /* 0x0000000000007b1d */ /* 0x000fec0000010000 */
[----:B------:R-:W-:Y:S05]  /*0120*/  BRA.U !UP0, `(.L_x_0) ;  /* 0x0000000108647547 */ /* 0x000fea000b800000 */
.L_x_3:
[----:B------:R-:W-:Y:S01]  /*0130*/  USHF.R.U32.HI UR6, URZ, 0x1, UR5 ;  /* 0x00000001ff067899 */ /* 0x000fe20008011605 */
[----:B------:R-:W-:Y:S05]  /*0140*/  BSSY.RECONVERGENT B0, `(.L_x_1) ;  /* 0x0000013000007945 */ /* 0x000fea0003800200 */
[----:B------:R-:W-:-:S13]  /*0150*/  ISETP.GE.U32.AND P0, PT, R9, UR6, PT ;  /* 0x0000000609007c0c */ /* 0x000fda000bf06070 */
[----:B-1----:R-:W-:Y:S05]  /*0160*/  @P0 BRA `(.L_x_2) ;  /* 0x0000000000400947 */ /* 0x002fea0003800000 */
[----:B------:R-:W-:Y:S02]  /*0170*/  VIADD R0, R9, UR6 ;  /* 0x0000000609007c36 */ /* 0x000fe40008000000 */
[----:B------:R-:W-:Y:S02]  /*0180*/  IMAD.MOV.U32 R6, RZ, RZ, R3 ;  /* 0x000000ffff067224 */ /* 0x000fe400078e0003 */
[----:B------:R-:W-:-:S05]  /*0190*/  IMAD.SHL.U32 R4, R0, 0x2, RZ ;  /* 0x0000000200047824 */ /* 0x000fca00078e00ff */
[----:B------:R-:W-:-:S04]  /*01a0*/  LOP3.LUT R5, R4, 0xfc0, RZ, 0xc0, !PT ;  /* 0x00000fc004057812 */ /* 0x000fc800078ec0ff */
[----:B------:R-:W-:-:S04]  /*01b0*/  LOP3.LUT R5, R5, 0x1f, R0, 0xf8, !PT ;  /* 0x0000001f05057812 */ /* 0x000fc800078ef800 */
[----:B------:R-:W-:-:S05]  /*01c0*/  LEA R0, R5, UR4, 0x2 ;  /* 0x0000000405007c11 */ /* 0x000fca000f8e10ff */
[----:B------:R-:W-:Y:S04]  /*01d0*/  LDS R4, [R0] ;  /* 0x0000000000047984 */ /* 0x000fe80000000800 */
[----:B------:R-:W1:Y:S02]  /*01e0*/  LDS R5, [R0+0x80] ;  /* 0x0000800000057984 */ /* 0x000e640000000800 */
[----:B-1----:R-:W-:Y:S01]  /*01f0*/  DSETP.MIN.AND P0, P1, R2, R4, PT ;  /* 0x000000040200722a */ /* 0x002fe20003900000 */
[----:B------:R-:W-:-:S05]  /*0200*/  IMAD.MOV.U32 R11, RZ, RZ, R5 ;  /* 0x000000ffff0b7224 */ /* 0x000fca00078e0005 */
[----:B------:R-:W-:Y:S02]  /*0210*/  FSEL R13, R6, R11, P0 ;  /* 0x0000000b060d7208 */ /* 0x000fe40000000000 */
[----:B0-----:R-:W-:-:S05]  /*0220*/  SEL R2, R2, R4, P0 ;  /* 0x0000000402027207 */ /* 0x001fca0000000000 */
[----:B------:R1:W-:Y:S01]  /*0230*/  STS [R7], R2 ;  /* 0x0000000207007388 */ /* 0x0003e20000000800 */
[----:B------:R-:W-:-:S05]  /*0240*/  @P1 LOP3.LUT R13, R11, 0x80000, RZ, 0xfc, !PT ;  /* 0x000800000b0d1812 */ /* 0x000fca00078efcff */
[----:B------:R-:W-:-:S05]  /*0250*/  IMAD.MOV.U32 R3, RZ, RZ, R13 ;  /* 0x000000ffff037224 */ /* 0x000fca00078e000d */
[----:B------:R1:W-:Y:S02]  /*0260*/  STS [R7+0x80], R3 ;  /* 0x0000800307007388 */ /* 0x0003e40000000800 */
.L_x_2:
[----:B------:R-:W-:Y:S05]  /*0270*/  BSYNC.RECONVERGENT B0 ;  /* 0x0000000000007941 */ /* 0x000fea0003800200 */
.L_x_1:
[----:B------:R-:W-:Y:S01]  /*0280*/  BAR.SYNC.DEFER_BLOCKING 0x0 ;  /* 0x0000000000007b1d */ /* 0x000fe20000010000 */
[----:B------:R-:W-:-:S05]  /*0290*/  UISETP.GT.U32.AND UP0, UPT, UR5, 0x3, UPT ;  /* 0x000000030500788c */ /* 0x000fca000bf04070 */
[----:B------:R-:W-:-:S04]  /*02a0*/  UMOV UR5, UR6 ;  /* 0x0000000600057c82 */ /* 0x000fc80008000000 */
[----:B------:R-:W-:Y:S05]  /*02b0*/  BRA.U UP0, `(.L_x_3) ;  /* 0xfffffffd009c7547 */ /* 0x000fea000b83ffff */
.L_x_0:
[----:B------:R-:W-:-:S13]  /*02c0*/  ISETP.NE.AND P0, PT, R9, RZ, PT ;  /* 0x000000ff0900720c */ /* 0x000fda0003f05270 */
[----:B------:R-:W-:Y:S05]  /*02d0*/  @P0 EXIT ;  /* 0x000000000000094d */ /* 0x000fea0003800000 */
[----:B------:R-:W2:Y:S01]  /*02e0*/  S2UR UR5, SR_CgaCtaId ;  /* 0x00000000000579c3 */ /* 0x000ea20000008800 */
[----:B------:R-:W-:-:S07]  /*02f0*/  UMOV UR4, 0x400 ;  /* 0x0000040000047882 */ /* 0x000fce0000000000 */
[----:B01----:R-:W0:Y:S01]  /*0300*/  LDC.64 R2, c[0x0][0x390] ;  /* 0x0000e400ff027b82 */ /* 0x003e220000000a00 */
[----:B--2---:R-:W-:-:S09]  /*0310*/  ULEA UR4, UR5, UR4, 0x18 ;  /* 0x0000000405047291 */ /* 0x004fd2000f8ec0ff */
[----:B------:R-:W-:Y:S04]  /*0320*/  LDS R4, [UR4] ;  /* 0x00000004ff047984 */ /* 0x000fe80008000800 */
[----:B------:R-:W0:Y:S04]  /*0330*/  LDS R5, [UR4+0x80] ;  /* 0x00008004ff057984 */ /* 0x000e280008000800 */
[----:B0-----:R-:W-:Y:S01]  /*0340*/  STG.E.64 desc[UR8][R2.64], R4 ;  /* 0x0000000402007986 */ /* 0x001fe2000c101b08 */
[----:B------:R-:W-:Y:S05]  /*0350*/  EXIT ;  /* 0x000000000000794d */ /* 0x000fea0003800000 */
.L_x_4:
[----:B------:R-:W-:-:S00]  /*0360*/  BRA `(.L_x_4) ;  /* 0xfffffffc00fc7947 */ /* 0x000fc0000383ffff */
[----:B------:R-:W-:-:S00]  /*0370*/  NOP ;  /* 0x0000000000007918 */ /* 0x000fc00000000000 */
        /* <DEDUP_REMOVED lines=8> */
.L_x_5:


//--------------------- .nv.shared._Z14cuda_reductionPdiS_ --------------------------
	.section	.nv.shared._Z14cuda_reductionPdiS_,"aw",@nobits
	.sectionflags	@""
	.align	4
.nv.shared._Z14cuda_reductionPdiS_:
	.zero		9216


//--------------------- .nv.shared.reserved.0     --------------------------
	.section	.nv.shared.reserved.0,"aw",@nobits
	.weak		__nv_reservedSMEM_offset_0_alias
	.size		__nv_reservedSMEM_offset_0_alias, 0, 64
	.other		__nv_reservedSMEM_offset_0_alias,@"STO_CUDA_RESERVED_SHARED STV_DEFAULT"
__nv_reservedSMEM_offset_0_alias:
	.zero		0
	.zero		64


//--------------------- .nv.constant0._Z14cuda_reductionPdiS_ --------------------------
	.section	.nv.constant0._Z14cuda_reductionPdiS_,"a",@progbits
	.sectionflags	@""
	.align	4
.nv.constant0._Z14cuda_reductionPdiS_:
	.zero		920


//--------------------- SYMBOLS --------------------------

	.type		.nv.reservedSmem.offset0,@object
	.size		.nv.reservedSmem.offset0,0x4
	.type		.nv.reservedSmem.cap,@object
	.size		.nv.reservedSmem.cap,0x4
